//
// Generated by NVIDIA NVVM Compiler
//
// Compiler Build ID: CL-36424714
// Cuda compilation tools, release 13.0, V13.0.88
// Based on NVVM 20.0.0
//

.version 9.0
.target sm_100
.address_size 64

	// .globl	_Z10bit_reducePKjt

.visible .entry _Z10bit_reducePKjt(
	.param .u64 .ptr .align 1 _Z10bit_reducePKjt_param_0,
	.param .u16 _Z10bit_reducePKjt_param_1
)
{


	ret;

}


// ===== COMPILED SASS (sm_100) =====

	.target	sm_100

	.elftype	@"ET_EXEC"


//--------------------- .note.nv.tkinfo           --------------------------
	.section	.note.nv.tkinfo,"",@"SHT_NOTE"
	.sectionflags	@"SHF_NOTE_NV_TKINFO"
	.tkinfo
        /*0018*/ 	.word	0x00000002
        /*0030*/ 	.string	""
        /*0030*/ 	.string	"ptxas"
        /*0030*/ 	.string	"Cuda compilation tools, release 13.0, V13.0.88"
        /*0030*/ 	.string	"Build cuda_13.0.r13.0/compiler.36424714_0"
        /*0030*/ 	.string	"-arch sm_100 -m 64 "



//--------------------- .note.nv.cuinfo           --------------------------
	.section	.note.nv.cuinfo,"",@"SHT_NOTE"
	.sectionflags	@"SHF_NOTE_NV_CUINFO"
        /*0018*/ 	.short	0x0002
        /*001a*/ 	.short	0x0064
        /*001c*/ 	.short	0x0082
	.zero		2


//--------------------- .nv.info                  --------------------------
	.section	.nv.info,"",@"SHT_CUDA_INFO"
	.align	4


	//----- nvinfo : EIATTR_REGCOUNT
	.align		4
        /*0000*/ 	.byte	0x04, 0x2f
        /*0002*/ 	.short	(.L_1 - .L_0)
	.align		4
.L_0:
        /*0004*/ 	.word	index@(_Z10bit_reducePKjt)
        /*0008*/ 	.word	0x00000004


	//----- nvinfo : EIATTR_FRAME_SIZE
	.align		4
.L_1:
        /*000c*/ 	.byte	0x04, 0x11
        /*000e*/ 	.short	(.L_3 - .L_2)
	.align		4
.L_2:
        /*0010*/ 	.word	index@(_Z10bit_reducePKjt)
        /*0014*/ 	.word	0x00000000


	//----- nvinfo : EIATTR_MIN_STACK_SIZE
	.align		4
.L_3:
        /*0018*/ 	.byte	0x04, 0x12
        /*001a*/ 	.short	(.L_5 - .L_4)
	.align		4
.L_4:
        /*001c*/ 	.word	index@(_Z10bit_reducePKjt)
        /*0020*/ 	.word	0x00000000
.L_5:


//--------------------- .nv.compat                --------------------------
	.section	.nv.compat,"",@"SHT_CUDA_COMPAT_INFO"
	.align	4
        /*0000*/ 	.byte	0x02, 0x09, 0x00, 0x00, 0x02, 0x02, 0x01, 0x00, 0x02, 0x05, 0x05, 0x00, 0x03, 0x07, 0x01, 0x01
        /*0010*/ 	.byte	0x02, 0x03, 0x00, 0x00, 0x02, 0x06, 0x01, 0x00, 0x04, 0x0b, 0x08, 0x00, 0x09, 0x00, 0x00, 0x00
        /*0020*/ 	.byte	0x00, 0x00, 0x00, 0x00


//--------------------- .nv.info._Z10bit_reducePKjt --------------------------
	.section	.nv.info._Z10bit_reducePKjt,"",@"SHT_CUDA_INFO"
	.sectionflags	@""
	.align	4


	//----- nvinfo : EIATTR_CUDA_API_VERSION
	.align		4
        /*0000*/ 	.byte	0x04, 0x37
        /*0002*/ 	.short	(.L_7 - .L_6)
.L_6:
        /*0004*/ 	.word	0x00000082


	//----- nvinfo : EIATTR_KPARAM_INFO
	.align		4
.L_7:
        /*0008*/ 	.byte	0x04, 0x17
        /*000a*/ 	.short	(.L_9 - .L_8)
.L_8:
        /*000c*/ 	.word	0x00000000
        /*0010*/ 	.short	0x0001
        /*0012*/ 	.short	0x0008
        /*0014*/ 	.byte	0x00, 0xf0, 0x09, 0x00


	//----- nvinfo : EIATTR_KPARAM_INFO
	.align		4
.L_9:
        /*0018*/ 	.byte	0x04, 0x17
        /*001a*/ 	.short	(.L_11 - .L_10)
.L_10:
        /*001c*/ 	.word	0x00000000
        /*0020*/ 	.short	0x0000
        /*0022*/ 	.short	0x0000
        /*0024*/ 	.byte	0x00, 0xf5, 0x21, 0x00


	//----- nvinfo : EIATTR_SPARSE_MMA_MASK
	.align		4
.L_11:
        /*0028*/ 	.byte	0x03, 0x50
        /*002a*/ 	.short	0x0000


	//----- nvinfo : EIATTR_MAXREG_COUNT
	.align		4
        /*002c*/ 	.byte	0x03, 0x1b
        /*002e*/ 	.short	0x00ff


	//----- nvinfo : EIATTR_MERCURY_ISA_VERSION
	.align		4
        /*0030*/ 	.byte	0x03, 0x5f
        /*0032*/ 	.short	0x0101


	//----- nvinfo : EIATTR_VRC_CTA_INIT_COUNT
	.align		4
        /*0034*/ 	.byte	0x02, 0x4a
	.zero		1
	.zero		1


	//----- nvinfo : EIATTR_EXIT_INSTR_OFFSETS
	.align		4
        /*0038*/ 	.byte	0x04, 0x1c
        /*003a*/ 	.short	(.L_13 - .L_12)


	//   ....[0]....
.L_12:
        /*003c*/ 	.word	0x00000010


	//----- nvinfo : EIATTR_CBANK_PARAM_SIZE
	.align		4
.L_13:
        /*0040*/ 	.byte	0x03, 0x19
        /*0042*/ 	.short	0x000a


	//----- nvinfo : EIATTR_PARAM_CBANK
	.align		4
        /*0044*/ 	.byte	0x04, 0x0a
        /*0046*/ 	.short	(.L_15 - .L_14)
	.align		4
.L_14:
        /*0048*/ 	.word	index@(.nv.constant0._Z10bit_reducePKjt)
        /*004c*/ 	.short	0x0380
        /*004e*/ 	.short	0x000a


	//----- nvinfo : EIATTR_SW_WAR
	.align		4
.L_15:
        /*0050*/ 	.byte	0x04, 0x36
        /*0052*/ 	.short	(.L_17 - .L_16)
.L_16:
        /*0054*/ 	.word	0x00000008
.L_17:


//--------------------- .nv.callgraph             --------------------------
	.section	.nv.callgraph,"",@"SHT_CUDA_CALLGRAPH"
	.align	4
	.sectionentsize	8
	.align		4
        /*0000*/ 	.word	0x00000000
	.align		4
        /*0004*/ 	.word	0xffffffff
	.align		4
        /*0008*/ 	.word	0x00000000
	.align		4
        /*000c*/ 	.word	0xfffffffe
	.align		4
        /*0010*/ 	.word	0x00000000
	.align		4
        /*0014*/ 	.word	0xfffffffd
	.align		4
        /*0018*/ 	.word	0x00000000
	.align		4
        /*001c*/ 	.word	0xfffffffc


//--------------------- .text._Z10bit_reducePKjt  --------------------------
	.section	.text._Z10bit_reducePKjt,"ax",@progbits
	.align	128
        .global         _Z10bit_reducePKjt
        .type           _Z10bit_reducePKjt,@function
        .size           _Z10bit_reducePKjt,(.L_x_1 - _Z10bit_reducePKjt)
        .other          _Z10bit_reducePKjt,@"STO_CUDA_ENTRY STV_DEFAULT"
_Z10bit_reducePKjt:
.text._Z10bit_reducePKjt:
[----:B------:R-:W-:Y:S01]  /*0000*/  LDC R1, c[0x0][0x37c] ;  /* 0x0000df00ff017b82 */ /* 0x000fe20000000800 */
[----:B------:R-:W-:Y:S05]  /*0010*/  EXIT ;  /* 0x000000000000794d */ /* 0x000fea0003800000 */
.L_x_0:
[----:B------:R-:W-:-:S00]  /*0020*/  BRA `(.L_x_0) ;  /* 0xfffffffc00fc7947 */ /* 0x000fc0000383ffff */
[----:B------:R-:W-:-:S00]  /*0030*/  NOP ;  /* 0x0000000000007918 */ /* 0x000fc00000000000 */
        /* <DEDUP_REMOVED lines=12> */
.L_x_1:


//--------------------- .nv.shared.reserved.0     --------------------------
	.section	.nv.shared.reserved.0,"aw",@nobits
	.weak		__nv_reservedSMEM_offset_0_alias
	.size		__nv_reservedSMEM_offset_0_alias, 0, 64
	.other		__nv_reservedSMEM_offset_0_alias,@"STO_CUDA_RESERVED_SHARED STV_DEFAULT"
__nv_reservedSMEM_offset_0_alias:
	.zero		0
	.zero		64


//--------------------- .nv.constant0._Z10bit_reducePKjt --------------------------
	.section	.nv.constant0._Z10bit_reducePKjt,"a",@progbits
	.sectionflags	@""
	.align	4
.nv.constant0._Z10bit_reducePKjt:
	.zero		906


//--------------------- SYMBOLS --------------------------

	.type		.nv.reservedSmem.offset0,@object
	.size		.nv.reservedSmem.offset0,0x4
